	.headerflags	@"EF_CUDA_TEXMODE_UNIFIED EF_CUDA_64BIT_ADDRESS EF_CUDA_ACCELERATORS EF_CUDA_SM90 EF_CUDA_VIRTUAL_SM(EF_CUDA_SM90)"
	.elftype	@"ET_EXEC"


//--------------------- .nv.info                  --------------------------
	.section	.nv.info,"",@"SHT_CUDA_INFO"
	.align	4


	//----- nvinfo : EIATTR_REGCOUNT
	.align		4
        /*0000*/ 	.byte	0x04, 0x2f
        /*0002*/ 	.short	(.L_1 - .L_0)
	.align		4
.L_0:
        /*0004*/ 	.word	index@(triton_poi_fused_convolution_0)
        /*0008*/ 	.word	0x0000000c


	//----- nvinfo : EIATTR_MIN_STACK_SIZE
	.align		4
.L_1:
        /*000c*/ 	.byte	0x04, 0x12
        /*000e*/ 	.short	(.L_3 - .L_2)
	.align		4
.L_2:
        /*0010*/ 	.word	index@(triton_poi_fused_convolution_0)
        /*0014*/ 	.word	0x00000000


	//----- nvinfo : EIATTR_FRAME_SIZE
	.align		4
.L_3:
        /*0018*/ 	.byte	0x04, 0x11
        /*001a*/ 	.short	(.L_5 - .L_4)
	.align		4
.L_4:
        /*001c*/ 	.word	index@(triton_poi_fused_convolution_0)
        /*0020*/ 	.word	0x00000000


	//----- nvinfo : EIATTR_MIN_STACK_SIZE
	.align		4
.L_5:
        /*0024*/ 	.byte	0x04, 0x12
        /*0026*/ 	.short	(.L_7 - .L_6)
	.align		4
.L_6:
        /*0028*/ 	.word	index@(triton_poi_fused_convolution_0)
        /*002c*/ 	.word	0x00000000
.L_7:


//--------------------- .nv.info.triton_poi_fused_convolution_0 --------------------------
	.section	.nv.info.triton_poi_fused_convolution_0,"",@"SHT_CUDA_INFO"
	.sectionflags	@""
	.align	4


	//----- nvinfo : EIATTR_CUDA_API_VERSION
	.align		4
        /*0000*/ 	.byte	0x04, 0x37
        /*0002*/ 	.short	(.L_9 - .L_8)
.L_8:
        /*0004*/ 	.word	0x0000007c


	//----- nvinfo : EIATTR_KPARAM_INFO
	.align		4
.L_9:
        /*0008*/ 	.byte	0x04, 0x17
        /*000a*/ 	.short	(.L_11 - .L_10)
.L_10:
        /*000c*/ 	.word	0x00000000
        /*0010*/ 	.short	0x0002
        /*0012*/ 	.short	0x0010
        /*0014*/ 	.byte	0x00, 0xf0, 0x11, 0x00


	//----- nvinfo : EIATTR_KPARAM_INFO
	.align		4
.L_11:
        /*0018*/ 	.byte	0x04, 0x17
        /*001a*/ 	.short	(.L_13 - .L_12)
.L_12:
        /*001c*/ 	.word	0x00000000
        /*0020*/ 	.short	0x0001
        /*0022*/ 	.short	0x0008
        /*0024*/ 	.byte	0x00, 0xf4, 0x21, 0x00


	//----- nvinfo : EIATTR_KPARAM_INFO
	.align		4
.L_13:
        /*0028*/ 	.byte	0x04, 0x17
        /*002a*/ 	.short	(.L_15 - .L_14)
.L_14:
        /*002c*/ 	.word	0x00000000
        /*0030*/ 	.short	0x0000
        /*0032*/ 	.short	0x0000
        /*0034*/ 	.byte	0x00, 0xf4, 0x21, 0x00


	//----- nvinfo : EIATTR_SPARSE_MMA_MASK
	.align		4
.L_15:
        /*0038*/ 	.byte	0x03, 0x50
        /*003a*/ 	.short	0x0000


	//----- nvinfo : EIATTR_MAXREG_COUNT
	.align		4
        /*003c*/ 	.byte	0x03, 0x1b
        /*003e*/ 	.short	0x00ff


	//----- nvinfo : EIATTR_EXIT_INSTR_OFFSETS
	.align		4
        /*0040*/ 	.byte	0x04, 0x1c
        /*0042*/ 	.short	(.L_17 - .L_16)


	//   ....[0]....
.L_16:
        /*0044*/ 	.word	0x000001b0


	//   ....[1]....
        /*0048*/ 	.word	0x000001d0


	//----- nvinfo : EIATTR_REQNTID
	.align		4
.L_17:
        /*004c*/ 	.byte	0x04, 0x10
        /*004e*/ 	.short	(.L_19 - .L_18)
.L_18:
        /*0050*/ 	.word	0x00000080
        /*0054*/ 	.word	0x00000001
        /*0058*/ 	.word	0x00000001


	//----- nvinfo : EIATTR_CBANK_PARAM_SIZE
	.align		4
.L_19:
        /*005c*/ 	.byte	0x03, 0x19
        /*005e*/ 	.short	0x0014


	//----- nvinfo : EIATTR_PARAM_CBANK
	.align		4
        /*0060*/ 	.byte	0x04, 0x0a
        /*0062*/ 	.short	(.L_21 - .L_20)
	.align		4
.L_20:
        /*0064*/ 	.word	index@(.nv.constant0.triton_poi_fused_convolution_0)
        /*0068*/ 	.short	0x0210
        /*006a*/ 	.short	0x0014


	//----- nvinfo : EIATTR_SW_WAR
	.align		4
.L_21:
        /*006c*/ 	.byte	0x04, 0x36
        /*006e*/ 	.short	(.L_23 - .L_22)
.L_22:
        /*0070*/ 	.word	0x00000008
.L_23:


//--------------------- .nv.callgraph             --------------------------
	.section	.nv.callgraph,"",@"SHT_CUDA_CALLGRAPH"
	.align	4
	.sectionentsize	8
	.align		4
        /*0000*/ 	.word	0x00000000
	.align		4
        /*0004*/ 	.word	0xffffffff
	.align		4
        /*0008*/ 	.word	0x00000000
	.align		4
        /*000c*/ 	.word	0xfffffffe
	.align		4
        /*0010*/ 	.word	0x00000000
	.align		4
        /*0014*/ 	.word	0xfffffffd
	.align		4
        /*0018*/ 	.word	0x00000000
	.align		4
        /*001c*/ 	.word	0xfffffffc


//--------------------- .text.triton_poi_fused_convolution_0 --------------------------
	.section	.text.triton_poi_fused_convolution_0,"ax",@progbits
	.align	128
        .global         triton_poi_fused_convolution_0
        .type           triton_poi_fused_convolution_0,@function
        .size           triton_poi_fused_convolution_0,(.L_x_1 - triton_poi_fused_convolution_0)
        .other          triton_poi_fused_convolution_0,@"STO_CUDA_ENTRY STV_DEFAULT"
triton_poi_fused_convolution_0:
.text.triton_poi_fused_convolution_0:
[----:B------:R-:W0:Y:S02]  /*0000*/  LDC R1, c[0x0][0x28] ;  /* 0x00000a00ff017b82 */ /* 0x000e240000000800 */
[----:B------:R-:W1:Y:S01]  /*0010*/  S2R R0, SR_TID.X ;  /* 0x0000000000007919 */ /* 0x000e620000002100 */
[----:B------:R-:W2:Y:S01]  /*0020*/  LDC.64 R2, c[0x0][0x210] ;  /* 0x00008400ff027b82 */ /* 0x000ea20000000a00 */
[----:B------:R-:W-:Y:S01]  /*0030*/  ULDC.64 UR4, c[0x0][0x208] ;  /* 0x0000820000047ab9 */ /* 0x000fe20000000a00 */
[----:B------:R-:W3:Y:S06]  /*0040*/  S2R R7, SR_CTAID.X ;  /* 0x0000000000077919 */ /* 0x000eec0000002500 */
[----:B------:R-:W4:Y:S01]  /*0050*/  LDC.64 R4, c[0x0][0x218] ;  /* 0x00008600ff047b82 */ /* 0x000f220000000a00 */
[----:B-1----:R-:W-:Y:S01]  /*0060*/  IMAD.SHL.U32 R0, R0, 0x2, RZ ;  /* 0x0000000200007824 */ /* 0x002fe200078e00ff */
[----:B---3--:R-:W-:-:S04]  /*0070*/  SHF.R.S32.HI R6, RZ, 0x17, R7 ;  /* 0x00000017ff067819 */ /* 0x008fc80000011407 */
[----:B------:R-:W-:Y:S02]  /*0080*/  LOP3.LUT R0, R0, 0xfe, RZ, 0xc0, !PT ;  /* 0x000000fe00007812 */ /* 0x000fe400078ec0ff */
[----:B------:R-:W-:-:S03]  /*0090*/  SGXT R6, R6, 0x1 ;  /* 0x000000010606781a */ /* 0x000fc60000000200 */
[----:B------:R-:W-:-:S04]  /*00a0*/  IMAD R7, R7, 0x100, R0 ;  /* 0x0000010007077824 */ /* 0x000fc800078e0200 */
[C---:B--2---:R-:W-:Y:S01]  /*00b0*/  IMAD.WIDE R2, R7.reuse, 0x4, R2 ;  /* 0x0000000407027825 */ /* 0x044fe200078e0202 */
[----:B------:R-:W-:Y:S02]  /*00c0*/  LEA.HI R6, R6, R7, RZ, 0x4 ;  /* 0x0000000706067211 */ /* 0x000fe400078f20ff */
[----:B------:R-:W-:Y:S02]  /*00d0*/  ISETP.GE.AND P0, PT, R7, 0x800, PT ;  /* 0x000008000700780c */ /* 0x000fe40003f06270 */
[----:B------:R-:W-:-:S04]  /*00e0*/  SHF.R.S32.HI R6, RZ, 0x4, R6 ;  /* 0x00000004ff067819 */ /* 0x000fc80000011406 */
[----:B------:R-:W-:-:S04]  /*00f0*/  LEA.HI R0, R6, R6, RZ, 0x5 ;  /* 0x0000000606007211 */ /* 0x000fc800078f28ff */
[----:B------:R-:W-:Y:S01]  /*0100*/  LOP3.LUT R9, R0, 0xffffffe0, RZ, 0xc0, !PT ;  /* 0xffffffe000097812 */ /* 0x000fe200078ec0ff */
[----:B------:R-:W-:-:S04]  /*0110*/  IMAD.MOV.U32 R0, RZ, RZ, RZ ;  /* 0x000000ffff007224 */ /* 0x000fc800078e00ff */
[----:B------:R-:W-:Y:S01]  /*0120*/  IMAD.IADD R9, R6, 0x1, -R9 ;  /* 0x0000000106097824 */ /* 0x000fe200078e0a09 */
[----:B------:R-:W-:-:S03]  /*0130*/  CS2R R6, SRZ ;  /* 0x0000000000067805 */ /* 0x000fc6000001ff00 */
[----:B----4-:R-:W-:-:S03]  /*0140*/  IMAD.WIDE R4, R9, 0x4, R4 ;  /* 0x0000000409047825 */ /* 0x010fc600078e0204 */
[----:B------:R-:W2:Y:S01]  /*0150*/  @!P0 LDG.E.64 R6, desc[UR4][R2.64] ;  /* 0x0000000402068981 */ /* 0x000ea2000c1e1b00 */
[----:B------:R-:W-:-:S03]  /*0160*/  IMAD.MOV.U32 R9, RZ, RZ, RZ ;  /* 0x000000ffff097224 */ /* 0x000fc600078e00ff */
[----:B------:R-:W2:Y:S04]  /*0170*/  @!P0 LDG.E.EL R0, desc[UR4][R4.64] ;  /* 0x0000000404008981 */ /* 0x000ea8000c2e1900 */
[----:B------:R-:W3:Y:S01]  /*0180*/  @!P0 LDG.E.EL R9, desc[UR4][R4.64] ;  /* 0x0000000404098981 */ /* 0x000ee2000c2e1900 */
[----:B--2---:R-:W-:Y:S01]  /*0190*/  FADD R7, R0, R7 ;  /* 0x0000000700077221 */ /* 0x004fe20000000000 */
[----:B---3--:R-:W-:Y:S01]  /*01a0*/  FADD R6, R9, R6 ;  /* 0x0000000609067221 */ /* 0x008fe20000000000 */
[----:B------:R-:W-:Y:S06]  /*01b0*/  @P0 EXIT ;  /* 0x000000000000094d */ /* 0x000fec0003800000 */
[----:B------:R-:W-:Y:S01]  /*01c0*/  STG.E.64 desc[UR4][R2.64], R6 ;  /* 0x0000000602007986 */ /* 0x000fe2000c101b04 */
[----:B------:R-:W-:Y:S05]  /*01d0*/  EXIT ;  /* 0x000000000000794d */ /* 0x000fea0003800000 */
.L_x_0:
[----:B------:R-:W-:-:S00]  /*01e0*/  BRA `(.L_x_0) ;  /* 0xfffffffc00fc7947 */ /* 0x000fc0000383ffff */
[----:B------:R-:W-:-:S00]  /*01f0*/  NOP ;  /* 0x0000000000007918 */ /* 0x000fc00000000000 */
        /* <DEDUP_REMOVED lines=8> */
.L_x_1:


//--------------------- .nv.constant0.triton_poi_fused_convolution_0 --------------------------
	.section	.nv.constant0.triton_poi_fused_convolution_0,"a",@progbits
	.sectionflags	@""
	.align	4
.nv.constant0.triton_poi_fused_convolution_0:
	.zero		548
